//
// Generated by NVIDIA NVVM Compiler
//
// Compiler Build ID: CL-36424714
// Cuda compilation tools, release 13.0, V13.0.88
// Based on NVVM 20.0.0
//

.version 9.0
.target sm_100
.address_size 64

	// .globl	_Z8goldbachPi
.extern .func  (.param .b32 func_retval0) vprintf
(
	.param .b64 vprintf_param_0,
	.param .b64 vprintf_param_1
)
;
.global .align 1 .b8 $str[44] = {91, 84, 104, 114, 101, 97, 100, 32, 37, 100, 93, 32, 84, 104, 101, 32, 102, 105, 114, 115, 116, 32, 115, 117, 109, 32, 105, 115, 32, 37, 100, 32, 43, 32, 37, 100, 32, 61, 32, 37, 100, 32, 10};

.visible .entry _Z8goldbachPi(
	.param .u64 .ptr .align 1 _Z8goldbachPi_param_0
)
{
	.local .align 16 .b8 	__local_depot0[16];
	.reg .b64 	%SP;
	.reg .b64 	%SPL;
	.reg .pred 	%p<11>;
	.reg .b32 	%r<29>;
	.reg .b32 	%f<7>;
	.reg .b64 	%rd<11>;

	mov.u64 	%SPL, __local_depot0;
	cvta.local.u64 	%SP, %SPL;
	ld.param.u64 	%rd2, [_Z8goldbachPi_param_0];
	cvta.to.global.u64 	%rd1, %rd2;
	mov.u32 	%r12, %ctaid.x;
	mov.u32 	%r13, %ntid.x;
	mov.u32 	%r14, %tid.x;
	mad.lo.s32 	%r1, %r12, %r13, %r14;
	add.s32 	%r2, %r1, 40000000;
	and.b32  	%r15, %r2, -2147483647;
	setp.eq.s32 	%p1, %r15, 1;
	@%p1 bra 	$L__BB0_16;
	setp.lt.s32 	%p2, %r1, -39999995;
	@%p2 bra 	$L__BB0_8;
	add.s32 	%r25, %r1, 39999998;
	mov.b32 	%r26, 2;
$L__BB0_3:
	cvt.rn.f32.u32 	%f3, %r26;
	sqrt.rn.f32 	%f1, %f3;
	setp.ltu.f32 	%p3, %f1, 0f40400000;
	@%p3 bra 	$L__BB0_9;
	mov.b32 	%r27, 3;
	bra.uni 	$L__BB0_6;
$L__BB0_5:
	add.s32 	%r27, %r27, 1;
	cvt.rn.f32.u32 	%f4, %r27;
	setp.ltu.f32 	%p5, %f1, %f4;
	@%p5 bra 	$L__BB0_9;
$L__BB0_6:
	rem.u32 	%r18, %r26, %r27;
	setp.eq.s32 	%p4, %r18, 0;
	@%p4 bra 	$L__BB0_7;
	bra.uni 	$L__BB0_5;
$L__BB0_7:
	add.s32 	%r10, %r25, -1;
	add.s32 	%r26, %r26, 1;
	setp.gt.s32 	%p9, %r25, 3;
	mov.u32 	%r25, %r10;
	@%p9 bra 	$L__BB0_3;
$L__BB0_8:
	mul.wide.s32 	%rd3, %r1, 4;
	add.s64 	%rd4, %rd1, %rd3;
	mov.b32 	%r21, 1;
	st.global.u32 	[%rd4], %r21;
	bra.uni 	$L__BB0_16;
$L__BB0_9:
	cvt.rn.f32.s32 	%f5, %r25;
	sqrt.rn.f32 	%f2, %f5;
	setp.ltu.f32 	%p6, %f2, 0f40400000;
	@%p6 bra 	$L__BB0_13;
	mov.b32 	%r28, 3;
	bra.uni 	$L__BB0_12;
$L__BB0_11:
	add.s32 	%r28, %r28, 1;
	cvt.rn.f32.u32 	%f6, %r28;
	setp.ltu.f32 	%p8, %f2, %f6;
	@%p8 bra 	$L__BB0_13;
$L__BB0_12:
	rem.u32 	%r20, %r25, %r28;
	setp.eq.s32 	%p7, %r20, 0;
	@%p7 bra 	$L__BB0_7;
	bra.uni 	$L__BB0_11;
$L__BB0_13:
	setp.gt.s32 	%p10, %r1, 19;
	@%p10 bra 	$L__BB0_15;
	add.u64 	%rd5, %SP, 0;
	add.u64 	%rd6, %SPL, 0;
	st.local.v4.u32 	[%rd6], {%r1, %r26, %r25, %r2};
	mov.u64 	%rd7, $str;
	cvta.global.u64 	%rd8, %rd7;
	{ // callseq 0, 0
	.param .b64 param0;
	st.param.b64 	[param0], %rd8;
	.param .b64 param1;
	st.param.b64 	[param1], %rd5;
	.param .b32 retval0;
	call.uni (retval0), 
	vprintf, 
	(
	param0, 
	param1
	);
	ld.param.b32 	%r22, [retval0];
	} // callseq 0
$L__BB0_15:
	mul.wide.s32 	%rd9, %r1, 4;
	add.s64 	%rd10, %rd1, %rd9;
	mov.b32 	%r24, 0;
	st.global.u32 	[%rd10], %r24;
$L__BB0_16:
	ret;

}


// ===== COMPILED SASS (sm_100) =====

	.target	sm_100

	.elftype	@"ET_EXEC"


//--------------------- .note.nv.tkinfo           --------------------------
	.section	.note.nv.tkinfo,"",@"SHT_NOTE"
	.sectionflags	@"SHF_NOTE_NV_TKINFO"
	.tkinfo
        /*0018*/ 	.word	0x00000002
        /*0030*/ 	.string	""
        /*0030*/ 	.string	"ptxas"
        /*0030*/ 	.string	"Cuda compilation tools, release 13.0, V13.0.88"
        /*0030*/ 	.string	"Build cuda_13.0.r13.0/compiler.36424714_0"
        /*0030*/ 	.string	"-arch sm_100 -m 64 "



//--------------------- .note.nv.cuinfo           --------------------------
	.section	.note.nv.cuinfo,"",@"SHT_NOTE"
	.sectionflags	@"SHF_NOTE_NV_CUINFO"
        /*0018*/ 	.short	0x0002
        /*001a*/ 	.short	0x0064
        /*001c*/ 	.short	0x0082
	.zero		2


//--------------------- .nv.info                  --------------------------
	.section	.nv.info,"",@"SHT_CUDA_INFO"
	.align	4


	//----- nvinfo : EIATTR_REGCOUNT
	.align		4
        /*0000*/ 	.byte	0x04, 0x2f
        /*0002*/ 	.short	(.L_2 - .L_1)
	.align		4
.L_1:
        /*0004*/ 	.word	index@(_Z8goldbachPi)
        /*0008*/ 	.word	0x00000018


	//----- nvinfo : EIATTR_FRAME_SIZE
	.align		4
.L_2:
        /*000c*/ 	.byte	0x04, 0x11
        /*000e*/ 	.short	(.L_4 - .L_3)
	.align		4
.L_3:
        /*0010*/ 	.word	index@($__internal_0_$__cuda_sm20_sqrt_rn_f32_slowpath)
        /*0014*/ 	.word	0x00000010


	//----- nvinfo : EIATTR_FRAME_SIZE
	.align		4
.L_4:
        /*0018*/ 	.byte	0x04, 0x11
        /*001a*/ 	.short	(.L_6 - .L_5)
	.align		4
.L_5:
        /*001c*/ 	.word	index@(_Z8goldbachPi)
        /*0020*/ 	.word	0x00000010


	//----- nvinfo : EIATTR_MIN_STACK_SIZE
	.align		4
.L_6:
        /*0024*/ 	.byte	0x04, 0x12
        /*0026*/ 	.short	(.L_8 - .L_7)
	.align		4
.L_7:
        /*0028*/ 	.word	index@(_Z8goldbachPi)
        /*002c*/ 	.word	0x00000010
.L_8:


//--------------------- .nv.compat                --------------------------
	.section	.nv.compat,"",@"SHT_CUDA_COMPAT_INFO"
	.align	4
        /*0000*/ 	.byte	0x02, 0x09, 0x00, 0x00, 0x02, 0x02, 0x01, 0x00, 0x02, 0x05, 0x05, 0x00, 0x03, 0x07, 0x01, 0x01
        /*0010*/ 	.byte	0x02, 0x03, 0x00, 0x00, 0x02, 0x06, 0x01, 0x00, 0x04, 0x0b, 0x08, 0x00, 0x01, 0x00, 0x00, 0x00
        /*0020*/ 	.byte	0x00, 0x00, 0x00, 0x00


//--------------------- .nv.info._Z8goldbachPi    --------------------------
	.section	.nv.info._Z8goldbachPi,"",@"SHT_CUDA_INFO"
	.sectionflags	@""
	.align	4


	//----- nvinfo : EIATTR_CUDA_API_VERSION
	.align		4
        /*0000*/ 	.byte	0x04, 0x37
        /*0002*/ 	.short	(.L_10 - .L_9)
.L_9:
        /*0004*/ 	.word	0x00000082


	//----- nvinfo : EIATTR_KPARAM_INFO
	.align		4
.L_10:
        /*0008*/ 	.byte	0x04, 0x17
        /*000a*/ 	.short	(.L_12 - .L_11)
.L_11:
        /*000c*/ 	.word	0x00000000
        /*0010*/ 	.short	0x0000
        /*0012*/ 	.short	0x0000
        /*0014*/ 	.byte	0x00, 0xf5, 0x21, 0x00


	//----- nvinfo : EIATTR_SPARSE_MMA_MASK
	.align		4
.L_12:
        /*0018*/ 	.byte	0x03, 0x50
        /*001a*/ 	.short	0x0000


	//----- nvinfo : EIATTR_MAXREG_COUNT
	.align		4
        /*001c*/ 	.byte	0x03, 0x1b
        /*001e*/ 	.short	0x00ff


	//----- nvinfo : EIATTR_EXTERNS
	.align		4
        /*0020*/ 	.byte	0x04, 0x0f
        /*0022*/ 	.short	(.L_14 - .L_13)


	//   ....[0]....
	.align		4
.L_13:
        /*0024*/ 	.word	index@(vprintf)


	//----- nvinfo : EIATTR_MERCURY_ISA_VERSION
	.align		4
.L_14:
        /*0028*/ 	.byte	0x03, 0x5f
        /*002a*/ 	.short	0x0101


	//----- nvinfo : EIATTR_VRC_CTA_INIT_COUNT
	.align		4
        /*002c*/ 	.byte	0x02, 0x4a
	.zero		1
	.zero		1


	//----- nvinfo : EIATTR_SYSCALL_OFFSETS
	.align		4
        /*0030*/ 	.byte	0x04, 0x46
        /*0032*/ 	.short	(.L_16 - .L_15)


	//   ....[0]....
.L_15:
        /*0034*/ 	.word	0x00000700


	//----- nvinfo : EIATTR_EXIT_INSTR_OFFSETS
	.align		4
.L_16:
        /*0038*/ 	.byte	0x04, 0x1c
        /*003a*/ 	.short	(.L_18 - .L_17)


	//   ....[0]....
.L_17:
        /*003c*/ 	.word	0x000000d0


	//   ....[1]....
        /*0040*/ 	.word	0x00000750


	//   ....[2]....
        /*0044*/ 	.word	0x000007f0


	//----- nvinfo : EIATTR_CRS_STACK_SIZE
	.align		4
.L_18:
        /*0048*/ 	.byte	0x04, 0x1e
        /*004a*/ 	.short	(.L_20 - .L_19)
.L_19:
        /*004c*/ 	.word	0x00000000


	//----- nvinfo : EIATTR_CBANK_PARAM_SIZE
	.align		4
.L_20:
        /*0050*/ 	.byte	0x03, 0x19
        /*0052*/ 	.short	0x0008


	//----- nvinfo : EIATTR_PARAM_CBANK
	.align		4
        /*0054*/ 	.byte	0x04, 0x0a
        /*0056*/ 	.short	(.L_22 - .L_21)
	.align		4
.L_21:
        /*0058*/ 	.word	index@(.nv.constant0._Z8goldbachPi)
        /*005c*/ 	.short	0x0380
        /*005e*/ 	.short	0x0008


	//----- nvinfo : EIATTR_SW_WAR
	.align		4
.L_22:
        /*0060*/ 	.byte	0x04, 0x36
        /*0062*/ 	.short	(.L_24 - .L_23)
.L_23:
        /*0064*/ 	.word	0x00000008
.L_24:


//--------------------- .nv.callgraph             --------------------------
	.section	.nv.callgraph,"",@"SHT_CUDA_CALLGRAPH"
	.align	4
	.sectionentsize	8
	.align		4
        /*0000*/ 	.word	0x00000000
	.align		4
        /*0004*/ 	.word	0xffffffff
	.align		4
        /*0008*/ 	.word	index@(_Z8goldbachPi)
	.align		4
        /*000c*/ 	.word	index@(vprintf)
	.align		4
        /*0010*/ 	.word	0x00000000
	.align		4
        /*0014*/ 	.word	0xfffffffe
	.align		4
        /*0018*/ 	.word	0x00000000
	.align		4
        /*001c*/ 	.word	0xfffffffd
	.align		4
        /*0020*/ 	.word	0x00000000
	.align		4
        /*0024*/ 	.word	0xfffffffc


//--------------------- .nv.constant4             --------------------------
	.section	.nv.constant4,"a",@progbits
	.align	8
	.align		8
.nv.constant4:
        /*0000*/ 	.dword	vprintf
	.align		8
        /*0008*/ 	.dword	$str


//--------------------- .text._Z8goldbachPi       --------------------------
	.section	.text._Z8goldbachPi,"ax",@progbits
	.align	128
        .global         _Z8goldbachPi
        .type           _Z8goldbachPi,@function
        .size           _Z8goldbachPi,(.L_x_18 - _Z8goldbachPi)
        .other          _Z8goldbachPi,@"STO_CUDA_ENTRY STV_DEFAULT"
_Z8goldbachPi:
.text._Z8goldbachPi:
[----:B------:R-:W0:Y:S01]  /*0000*/  LDC R1, c[0x0][0x37c] ;  /* 0x0000df00ff017b82 */ /* 0x000e220000000800 */
[----:B------:R-:W1:Y:S01]  /*0010*/  S2R R3, SR_TID.X ;  /* 0x0000000000037919 */ /* 0x000e620000002100 */
[----:B------:R-:W2:Y:S06]  /*0020*/  LDCU UR5, c[0x0][0x2fc] ;  /* 0x00005f80ff0577ac */ /* 0x000eac0008000800 */
[----:B------:R-:W1:Y:S01]  /*0030*/  S2UR UR6, SR_CTAID.X ;  /* 0x00000000000679c3 */ /* 0x000e620000002500 */
[----:B0-----:R-:W-:Y:S01]  /*0040*/  VIADD R1, R1, 0xfffffff0 ;  /* 0xfffffff001017836 */ /* 0x001fe20000000000 */
[----:B------:R-:W0:Y:S06]  /*0050*/  LDCU UR4, c[0x0][0x2f8] ;  /* 0x00005f00ff0477ac */ /* 0x000e2c0008000800 */
[----:B------:R-:W1:Y:S01]  /*0060*/  LDC R16, c[0x0][0x360] ;  /* 0x0000d800ff107b82 */ /* 0x000e620000000800 */
[----:B0-----:R-:W-:-:S04]  /*0070*/  IADD3 R6, P1, PT, R1, UR4, RZ ;  /* 0x0000000401067c10 */ /* 0x001fc8000ff3e0ff */
[----:B--2---:R-:W-:Y:S01]  /*0080*/  IADD3.X R7, PT, PT, RZ, UR5, RZ, P1, !PT ;  /* 0x00000005ff077c10 */ /* 0x004fe20008ffe4ff */
[----:B-1----:R-:W-:-:S04]  /*0090*/  IMAD R16, R16, UR6, R3 ;  /* 0x0000000610107c24 */ /* 0x002fc8000f8e0203 */
[----:B------:R-:W-:-:S05]  /*00a0*/  VIADD R19, R16, 0x2625a00 ;  /* 0x02625a0010137836 */ /* 0x000fca0000000000 */
[----:B------:R-:W-:-:S04]  /*00b0*/  LOP3.LUT R0, R19, 0x80000001, RZ, 0xc0, !PT ;  /* 0x8000000113007812 */ /* 0x000fc800078ec0ff */
[----:B------:R-:W-:-:S13]  /*00c0*/  ISETP.NE.AND P0, PT, R0, 0x1, PT ;  /* 0x000000010000780c */ /* 0x000fda0003f05270 */
[----:B------:R-:W-:Y:S05]  /*00d0*/  @!P0 EXIT ;  /* 0x000000000000894d */ /* 0x000fea0003800000 */
[----:B------:R-:W-:Y:S01]  /*00e0*/  ISETP.GE.AND P0, PT, R16, -0x26259fb, PT ;  /* 0xfd9da6051000780c */ /* 0x000fe20003f06270 */
[----:B------:R-:W0:-:S12]  /*00f0*/  LDCU.64 UR36, c[0x0][0x358] ;  /* 0x00006b00ff2477ac */ /* 0x000e180008000a00 */
[----:B------:R-:W-:Y:S05]  /*0100*/  @!P0 BRA `(.L_x_0) ;  /* 0x0000000400a88947 */ /* 0x000fea0003800000 */
[----:B------:R-:W-:Y:S02]  /*0110*/  VIADD R18, R16, 0x26259fe ;  /* 0x026259fe10127836 */ /* 0x000fe40000000000 */
[----:B------:R-:W-:-:S07]  /*0120*/  IMAD.MOV.U32 R17, RZ, RZ, 0x2 ;  /* 0x00000002ff117424 */ /* 0x000fce00078e00ff */
.L_x_15:
[----:B------:R-:W-:Y:S01]  /*0130*/  I2FP.F32.U32 R3, R17 ;  /* 0x0000001100037245 */ /* 0x000fe20000201000 */
[----:B------:R-:W-:Y:S03]  /*0140*/  BSSY.RECONVERGENT B0, `(.L_x_1) ;  /* 0x000000d000007945 */ /* 0x000fe60003800200 */
[----:B------:R-:W-:Y:S01]  /*0150*/  IADD3 R0, PT, PT, R3, -0xd000000, RZ ;  /* 0xf300000003007810 */ /* 0x000fe20007ffe0ff */
[----:B------:R1:W2:Y:S03]  /*0160*/  MUFU.RSQ R2, R3 ;  /* 0x0000000300027308 */ /* 0x0002a60000001400 */
[----:B------:R-:W-:-:S13]  /*0170*/  ISETP.GT.U32.AND P0, PT, R0, 0x727fffff, PT ;  /* 0x727fffff0000780c */ /* 0x000fda0003f04070 */
[----:B-1----:R-:W-:Y:S05]  /*0180*/  @!P0 BRA `(.L_x_2) ;  /* 0x0000000000108947 */ /* 0x002fea0003800000 */
[----:B------:R-:W-:Y:S01]  /*0190*/  IMAD.MOV.U32 R0, RZ, RZ, R3 ;  /* 0x000000ffff007224 */ /* 0x000fe200078e0003 */
[----:B------:R-:W-:-:S07]  /*01a0*/  MOV R9, 0x1c0 ;  /* 0x000001c000097802 */ /* 0x000fce0000000f00 */
[----:B0-2---:R-:W-:Y:S05]  /*01b0*/  CALL.REL.NOINC `($__internal_0_$__cuda_sm20_sqrt_rn_f32_slowpath) ;  /* 0x0000000400907944 */ /* 0x005fea0003c00000 */
[----:B------:R-:W-:Y:S05]  /*01c0*/  BRA `(.L_x_3) ;  /* 0x0000000000107947 */ /* 0x000fea0003800000 */
.L_x_2:
[----:B--2---:R-:W-:Y:S01]  /*01d0*/  FMUL.FTZ R0, R3, R2 ;  /* 0x0000000203007220 */ /* 0x004fe20000410000 */
[----:B------:R-:W-:-:S03]  /*01e0*/  FMUL.FTZ R2, R2, 0.5 ;  /* 0x3f00000002027820 */ /* 0x000fc60000410000 */
[----:B------:R-:W-:-:S04]  /*01f0*/  FFMA R3, -R0, R0, R3 ;  /* 0x0000000000037223 */ /* 0x000fc80000000103 */
[----:B------:R-:W-:-:S07]  /*0200*/  FFMA R0, R3, R2, R0 ;  /* 0x0000000203007223 */ /* 0x000fce0000000000 */
.L_x_3:
[----:B0-----:R-:W-:Y:S05]  /*0210*/  BSYNC.RECONVERGENT B0 ;  /* 0x0000000000007941 */ /* 0x001fea0003800200 */
.L_x_1:
[----:B------:R-:W-:Y:S01]  /*0220*/  FSETP.GE.AND P0, PT, R0, 3, PT ;  /* 0x404000000000780b */ /* 0x000fe20003f06000 */
[----:B------:R-:W-:-:S12]  /*0230*/  BSSY.RECONVERGENT B7, `(.L_x_4) ;  /* 0x0000053000077945 */ /* 0x000fd80003800200 */
[----:B------:R-:W-:Y:S05]  /*0240*/  @!P0 BRA `(.L_x_5) ;  /* 0x0000000000608947 */ /* 0x000fea0003800000 */
[----:B------:R-:W-:-:S07]  /*0250*/  IMAD.MOV.U32 R4, RZ, RZ, 0x3 ;  /* 0x00000003ff047424 */ /* 0x000fce00078e00ff */
.L_x_7:
[----:B------:R-:W0:Y:S01]  /*0260*/  I2F.U32.RP R5, R4 ;  /* 0x0000000400057306 */ /* 0x000e220000209000 */
[----:B------:R-:W-:-:S07]  /*0270*/  ISETP.NE.U32.AND P1, PT, R4, RZ, PT ;  /* 0x000000ff0400720c */ /* 0x000fce0003f25070 */
[----:B0-----:R-:W0:Y:S02]  /*0280*/  MUFU.RCP R5, R5 ;  /* 0x0000000500057308 */ /* 0x001e240000001000 */
[----:B0-----:R-:W-:-:S06]  /*0290*/  IADD3 R2, PT, PT, R5, 0xffffffe, RZ ;  /* 0x0ffffffe05027810 */ /* 0x001fcc0007ffe0ff */
[----:B------:R0:W1:Y:S02]  /*02a0*/  F2I.FTZ.U32.TRUNC.NTZ R3, R2 ;  /* 0x0000000200037305 */ /* 0x000064000021f000 */
[----:B0-----:R-:W-:Y:S02]  /*02b0*/  IMAD.MOV.U32 R2, RZ, RZ, RZ ;  /* 0x000000ffff027224 */ /* 0x001fe400078e00ff */
[----:B-1----:R-:W-:-:S04]  /*02c0*/  IMAD.MOV R9, RZ, RZ, -R3 ;  /* 0x000000ffff097224 */ /* 0x002fc800078e0a03 */
[----:B------:R-:W-:-:S04]  /*02d0*/  IMAD R9, R9, R4, RZ ;  /* 0x0000000409097224 */ /* 0x000fc800078e02ff */
[----:B------:R-:W-:-:S06]  /*02e0*/  IMAD.HI.U32 R8, R3, R9, R2 ;  /* 0x0000000903087227 */ /* 0x000fcc00078e0002 */
[----:B------:R-:W-:-:S05]  /*02f0*/  IMAD.HI.U32 R8, R8, R17, RZ ;  /* 0x0000001108087227 */ /* 0x000fca00078e00ff */
[----:B------:R-:W-:-:S05]  /*0300*/  IADD3 R8, PT, PT, -R8, RZ, RZ ;  /* 0x000000ff08087210 */ /* 0x000fca0007ffe1ff */
[----:B------:R-:W-:-:S05]  /*0310*/  IMAD R3, R4, R8, R17 ;  /* 0x0000000804037224 */ /* 0x000fca00078e0211 */
[----:B------:R-:W-:-:S13]  /*0320*/  ISETP.GE.U32.AND P0, PT, R3, R4, PT ;  /* 0x000000040300720c */ /* 0x000fda0003f06070 */
[----:B------:R-:W-:-:S05]  /*0330*/  @P0 IMAD.IADD R3, R3, 0x1, -R4 ;  /* 0x0000000103030824 */ /* 0x000fca00078e0a04 */
[----:B------:R-:W-:-:S13]  /*0340*/  ISETP.GE.U32.AND P0, PT, R3, R4, PT ;  /* 0x000000040300720c */ /* 0x000fda0003f06070 */
[-C--:B------:R-:W-:Y:S02]  /*0350*/  @P0 IADD3 R3, PT, PT, R3, -R4.reuse, RZ ;  /* 0x8000000403030210 */ /* 0x080fe40007ffe0ff */
[----:B------:R-:W-:-:S04]  /*0360*/  @!P1 LOP3.LUT R3, RZ, R4, RZ, 0x33, !PT ;  /* 0x00000004ff039212 */ /* 0x000fc800078e33ff */
[----:B------:R-:W-:-:S13]  /*0370*/  ISETP.NE.AND P0, PT, R3, RZ, PT ;  /* 0x000000ff0300720c */ /* 0x000fda0003f05270 */
[----:B------:R-:W-:Y:S05]  /*0380*/  @!P0 BRA `(.L_x_6) ;  /* 0x0000000000f48947 */ /* 0x000fea0003800000 */
[----:B------:R-:W-:-:S05]  /*0390*/  VIADD R4, R4, 0x1 ;  /* 0x0000000104047836 */ /* 0x000fca0000000000 */
[----:B------:R-:W-:-:S04]  /*03a0*/  I2FP.F32.U32 R3, R4 ;  /* 0x0000000400037245 */ /* 0x000fc80000201000 */
[----:B------:R-:W-:-:S13]  /*03b0*/  FSETP.GE.AND P0, PT, R0, R3, PT ;  /* 0x000000030000720b */ /* 0x000fda0003f06000 */
[----:B------:R-:W-:Y:S05]  /*03c0*/  @P0 BRA `(.L_x_7) ;  /* 0xfffffffc00a40947 */ /* 0x000fea000383ffff */
.L_x_5:
[----:B------:R-:W-:Y:S01]  /*03d0*/  I2FP.F32.S32 R3, R18 ;  /* 0x0000001200037245 */ /* 0x000fe20000201400 */
[----:B------:R-:W-:Y:S03]  /*03e0*/  BSSY.RECONVERGENT B0, `(.L_x_8) ;  /* 0x000000d000007945 */ /* 0x000fe60003800200 */
[----:B------:R-:W-:Y:S01]  /*03f0*/  IADD3 R0, PT, PT, R3, -0xd000000, RZ ;  /* 0xf300000003007810 */ /* 0x000fe20007ffe0ff */
[----:B------:R0:W1:Y:S03]  /*0400*/  MUFU.RSQ R2, R3 ;  /* 0x0000000300027308 */ /* 0x0000660000001400 */
[----:B------:R-:W-:-:S13]  /*0410*/  ISETP.GT.U32.AND P0, PT, R0, 0x727fffff, PT ;  /* 0x727fffff0000780c */ /* 0x000fda0003f04070 */
[----:B0-----:R-:W-:Y:S05]  /*0420*/  @!P0 BRA `(.L_x_9) ;  /* 0x0000000000108947 */ /* 0x001fea0003800000 */
[----:B------:R-:W-:Y:S01]  /*0430*/  IMAD.MOV.U32 R0, RZ, RZ, R3 ;  /* 0x000000ffff007224 */ /* 0x000fe200078e0003 */
[----:B------:R-:W-:-:S07]  /*0440*/  MOV R9, 0x460 ;  /* 0x0000046000097802 */ /* 0x000fce0000000f00 */
[----:B-1----:R-:W-:Y:S05]  /*0450*/  CALL.REL.NOINC `($__internal_0_$__cuda_sm20_sqrt_rn_f32_slowpath) ;  /* 0x0000000000e87944 */ /* 0x002fea0003c00000 */
[----:B------:R-:W-:Y:S05]  /*0460*/  BRA `(.L_x_10) ;  /* 0x0000000000107947 */ /* 0x000fea0003800000 */
.L_x_9:
[----:B-1----:R-:W-:Y:S01]  /*0470*/  FMUL.FTZ R0, R3, R2 ;  /* 0x0000000203007220 */ /* 0x002fe20000410000 */
[----:B------:R-:W-:-:S03]  /*0480*/  FMUL.FTZ R2, R2, 0.5 ;  /* 0x3f00000002027820 */ /* 0x000fc60000410000 */
[----:B------:R-:W-:-:S04]  /*0490*/  FFMA R3, -R0, R0, R3 ;  /* 0x0000000000037223 */ /* 0x000fc80000000103 */
[----:B------:R-:W-:-:S07]  /*04a0*/  FFMA R0, R3, R2, R0 ;  /* 0x0000000203007223 */ /* 0x000fce0000000000 */
.L_x_10:
[----:B------:R-:W-:Y:S05]  /*04b0*/  BSYNC.RECONVERGENT B0 ;  /* 0x0000000000007941 */ /* 0x000fea0003800200 */
.L_x_8:
[----:B------:R-:W-:-:S13]  /*04c0*/  FSETP.GE.AND P0, PT, R0, 3, PT ;  /* 0x404000000000780b */ /* 0x000fda0003f06000 */
[----:B------:R-:W-:Y:S05]  /*04d0*/  @!P0 BRA `(.L_x_11) ;  /* 0x0000000000608947 */ /* 0x000fea0003800000 */
[----:B------:R-:W-:-:S07]  /*04e0*/  HFMA2 R5, -RZ, RZ, 0, 1.78813934326171875e-07 ;  /* 0x00000003ff057431 */ /* 0x000fce00000001ff */
.L_x_12:
[----:B------:R-:W0:Y:S01]  /*04f0*/  I2F.U32.RP R4, R5 ;  /* 0x0000000500047306 */ /* 0x000e220000209000 */
[----:B------:R-:W-:-:S07]  /*0500*/  ISETP.NE.U32.AND P1, PT, R5, RZ, PT ;  /* 0x000000ff0500720c */ /* 0x000fce0003f25070 */
[----:B0-----:R-:W0:Y:S02]  /*0510*/  MUFU.RCP R4, R4 ;  /* 0x0000000400047308 */ /* 0x001e240000001000 */
[----:B0-----:R-:W-:-:S06]  /*0520*/  VIADD R2, R4, 0xffffffe ;  /* 0x0ffffffe04027836 */ /* 0x001fcc0000000000 */
[----:B------:R0:W1:Y:S02]  /*0530*/  F2I.FTZ.U32.TRUNC.NTZ R3, R2 ;  /* 0x0000000200037305 */ /* 0x000064000021f000 */
[----:B0-----:R-:W-:Y:S01]  /*0540*/  IMAD.MOV.U32 R2, RZ, RZ, RZ ;  /* 0x000000ffff027224 */ /* 0x001fe200078e00ff */
[----:B-1----:R-:W-:-:S05]  /*0550*/  IADD3 R8, PT, PT, RZ, -R3, RZ ;  /* 0x80000003ff087210 */ /* 0x002fca0007ffe0ff */
        /* <DEDUP_REMOVED lines=16> */
.L_x_11:
[----:B------:R-:W-:Y:S01]  /*0660*/  ISETP.GT.AND P0, PT, R16, 0x13, PT ;  /* 0x000000131000780c */ /* 0x000fe20003f04270 */
[----:B------:R-:W-:-:S12]  /*0670*/  BSSY.RECONVERGENT B6, `(.L_x_13) ;  /* 0x000000a000067945 */ /* 0x000fd80003800200 */
[----:B------:R-:W-:Y:S05]  /*0680*/  @P0 BRA `(.L_x_14) ;  /* 0x0000000000200947 */ /* 0x000fea0003800000 */
[----:B------:R-:W-:Y:S01]  /*0690*/  MOV R0, 0x0 ;  /* 0x0000000000007802 */ /* 0x000fe20000000f00 */
[----:B------:R0:W-:Y:S01]  /*06a0*/  STL.128 [R1], R16 ;  /* 0x0000001001007387 */ /* 0x0001e20000100c00 */
[----:B------:R-:W1:Y:S02]  /*06b0*/  LDCU.64 UR4, c[0x4][0x8] ;  /* 0x01000100ff0477ac */ /* 0x000e640008000a00 */
[----:B------:R0:W2:Y:S01]  /*06c0*/  LDC.64 R2, c[0x4][R0] ;  /* 0x0100000000027b82 */ /* 0x0000a20000000a00 */
[----:B-1----:R-:W-:Y:S01]  /*06d0*/  MOV R4, UR4 ;  /* 0x0000000400047c02 */ /* 0x002fe20008000f00 */
[----:B0-----:R-:W-:-:S07]  /*06e0*/  IMAD.U32 R5, RZ, RZ, UR5 ;  /* 0x00000005ff057e24 */ /* 0x001fce000f8e00ff */
[----:B------:R-:W-:-:S07]  /*06f0*/  LEPC R20, `(.L_x_14) ;  /* 0x000000001014794e */ /* 0x000fce0000000000 */
[----:B--2---:R-:W-:Y:S05]  /*0700*/  CALL.ABS.NOINC R2 ;  /* 0x0000000002007343 */ /* 0x004fea0003c00000 */
.L_x_14:
[----:B------:R-:W-:Y:S05]  /*0710*/  BSYNC.RECONVERGENT B6 ;  /* 0x0000000000067941 */ /* 0x000fea0003800200 */
.L_x_13:
[----:B------:R-:W0:Y:S02]  /*0720*/  LDC.64 R2, c[0x0][0x380] ;  /* 0x0000e000ff027b82 */ /* 0x000e240000000a00 */
[----:B0-----:R-:W-:-:S05]  /*0730*/  IMAD.WIDE R16, R16, 0x4, R2 ;  /* 0x0000000410107825 */ /* 0x001fca00078e0202 */
[----:B------:R-:W-:Y:S01]  /*0740*/  STG.E desc[UR36][R16.64], RZ ;  /* 0x000000ff10007986 */ /* 0x000fe2000c101924 */
[----:B------:R-:W-:Y:S05]  /*0750*/  EXIT ;  /* 0x000000000000794d */ /* 0x000fea0003800000 */
.L_x_6:
[----:B------:R-:W-:Y:S05]  /*0760*/  BSYNC.RECONVERGENT B7 ;  /* 0x0000000000077941 */ /* 0x000fea0003800200 */
.L_x_4:
[C---:B------:R-:W-:Y:S01]  /*0770*/  ISETP.GT.AND P0, PT, R18.reuse, 0x3, PT ;  /* 0x000000031200780c */ /* 0x040fe20003f04270 */
[----:B------:R-:W-:Y:S01]  /*0780*/  VIADD R17, R17, 0x1 ;  /* 0x0000000111117836 */ /* 0x000fe20000000000 */
[----:B------:R-:W-:-:S11]  /*0790*/  IADD3 R18, PT, PT, R18, -0x1, RZ ;  /* 0xffffffff12127810 */ /* 0x000fd60007ffe0ff */
[----:B------:R-:W-:Y:S05]  /*07a0*/  @P0 BRA `(.L_x_15) ;  /* 0xfffffff800600947 */ /* 0x000fea000383ffff */
.L_x_0:
[----:B------:R-:W1:Y:S01]  /*07b0*/  LDC.64 R2, c[0x0][0x380] ;  /* 0x0000e000ff027b82 */ /* 0x000e620000000a00 */
[----:B------:R-:W-:Y:S02]  /*07c0*/  HFMA2 R5, -RZ, RZ, 0, 5.9604644775390625e-08 ;  /* 0x00000001ff057431 */ /* 0x000fe400000001ff */
[----:B-1----:R-:W-:-:S05]  /*07d0*/  IMAD.WIDE R2, R16, 0x4, R2 ;  /* 0x0000000410027825 */ /* 0x002fca00078e0202 */
[----:B0-----:R-:W-:Y:S01]  /*07e0*/  STG.E desc[UR36][R2.64], R5 ;  /* 0x0000000502007986 */ /* 0x001fe2000c101924 */
[----:B------:R-:W-:Y:S05]  /*07f0*/  EXIT ;  /* 0x000000000000794d */ /* 0x000fea0003800000 */
        .weak           $__internal_0_$__cuda_sm20_sqrt_rn_f32_slowpath
        .type           $__internal_0_$__cuda_sm20_sqrt_rn_f32_slowpath,@function
        .size           $__internal_0_$__cuda_sm20_sqrt_rn_f32_slowpath,(.L_x_18 - $__internal_0_$__cuda_sm20_sqrt_rn_f32_slowpath)
$__internal_0_$__cuda_sm20_sqrt_rn_f32_slowpath:
[----:B------:R-:W-:-:S13]  /*0800*/  LOP3.LUT P0, RZ, R0, 0x7fffffff, RZ, 0xc0, !PT ;  /* 0x7fffffff00ff7812 */ /* 0x000fda000780c0ff */
[----:B------:R-:W-:Y:S01]  /*0810*/  @!P0 IMAD.MOV.U32 R2, RZ, RZ, R0 ;  /* 0x000000ffff028224 */ /* 0x000fe200078e0000 */
[----:B------:R-:W-:Y:S06]  /*0820*/  @!P0 BRA `(.L_x_16) ;  /* 0x0000000000408947 */ /* 0x000fec0003800000 */
[----:B------:R-:W-:-:S13]  /*0830*/  FSETP.GEU.FTZ.AND P0, PT, R0, RZ, PT ;  /* 0x000000ff0000720b */ /* 0x000fda0003f1e000 */
[----:B------:R-:W-:Y:S01]  /*0840*/  @!P0 MOV R2, 0x7fffffff ;  /* 0x7fffffff00028802 */ /* 0x000fe20000000f00 */
[----:B------:R-:W-:Y:S06]  /*0850*/  @!P0 BRA `(.L_x_16) ;  /* 0x0000000000348947 */ /* 0x000fec0003800000 */
[----:B------:R-:W-:-:S13]  /*0860*/  FSETP.GTU.FTZ.AND P0, PT, |R0|, +INF , PT ;  /* 0x7f8000000000780b */ /* 0x000fda0003f1c200 */
[----:B------:R-:W-:Y:S01]  /*0870*/  @P0 FADD.FTZ R2, R0, 1 ;  /* 0x3f80000000020421 */ /* 0x000fe20000010000 */
[----:B------:R-:W-:Y:S06]  /*0880*/  @P0 BRA `(.L_x_16) ;  /* 0x0000000000280947 */ /* 0x000fec0003800000 */
[----:B------:R-:W-:-:S13]  /*0890*/  FSETP.NEU.FTZ.AND P0, PT, |R0|, +INF , PT ;  /* 0x7f8000000000780b */ /* 0x000fda0003f1d200 */
[----:B------:R-:W-:-:S04]  /*08a0*/  @P0 FFMA R3, R0, 1.84467440737095516160e+19, RZ ;  /* 0x5f80000000030823 */ /* 0x000fc800000000ff */
[----:B------:R-:W0:Y:S02]  /*08b0*/  @P0 MUFU.RSQ R2, R3 ;  /* 0x0000000300020308 */ /* 0x000e240000001400 */
[----:B0-----:R-:W-:Y:S01]  /*08c0*/  @P0 FMUL.FTZ R4, R3, R2 ;  /* 0x0000000203040220 */ /* 0x001fe20000410000 */
[----:B------:R-:W-:Y:S01]  /*08d0*/  @P0 FMUL.FTZ R8, R2, 0.5 ;  /* 0x3f00000002080820 */ /* 0x000fe20000410000 */
[----:B------:R-:W-:Y:S02]  /*08e0*/  @!P0 IMAD.MOV.U32 R2, RZ, RZ, R0 ;  /* 0x000000ffff028224 */ /* 0x000fe400078e0000 */
[----:B------:R-:W-:-:S04]  /*08f0*/  @P0 FADD.FTZ R5, -R4, -RZ ;  /* 0x800000ff04050221 */ /* 0x000fc80000010100 */
[----:B------:R-:W-:-:S04]  /*0900*/  @P0 FFMA R5, R4, R5, R3 ;  /* 0x0000000504050223 */ /* 0x000fc80000000003 */
[----:B------:R-:W-:-:S04]  /*0910*/  @P0 FFMA R5, R5, R8, R4 ;  /* 0x0000000805050223 */ /* 0x000fc80000000004 */
[----:B------:R-:W-:-:S07]  /*0920*/  @P0 FMUL.FTZ R2, R5, 2.3283064365386962891e-10 ;  /* 0x2f80000005020820 */ /* 0x000fce0000410000 */
.L_x_16:
[----:B------:R-:W-:Y:S01]  /*0930*/  HFMA2 R3, -RZ, RZ, 0, 0 ;  /* 0x00000000ff037431 */ /* 0x000fe200000001ff */
[----:B------:R-:W-:Y:S01]  /*0940*/  MOV R0, R2 ;  /* 0x0000000200007202 */ /* 0x000fe20000000f00 */
[----:B------:R-:W-:-:S04]  /*0950*/  IMAD.MOV.U32 R2, RZ, RZ, R9 ;  /* 0x000000ffff027224 */ /* 0x000fc800078e0009 */
[----:B------:R-:W-:Y:S05]  /*0960*/  RET.REL.NODEC R2 `(_Z8goldbachPi) ;  /* 0xfffffff402a47950 */ /* 0x000fea0003c3ffff */
.L_x_17:
[----:B------:R-:W-:-:S00]  /*0970*/  BRA `(.L_x_17) ;  /* 0xfffffffc00fc7947 */ /* 0x000fc0000383ffff */
[----:B------:R-:W-:-:S00]  /*0980*/  NOP ;  /* 0x0000000000007918 */ /* 0x000fc00000000000 */
[----:B------:R-:W-:-:S00]  /*0990*/  NOP ;  /* 0x0000000000007918 */ /* 0x000fc00000000000 */
[----:B------:R-:W-:-:S00]  /*09a0*/  NOP ;  /* 0x0000000000007918 */ /* 0x000fc00000000000 */
[----:B------:R-:W-:-:S00]  /*09b0*/  NOP ;  /* 0x0000000000007918 */ /* 0x000fc00000000000 */
[----:B------:R-:W-:-:S00]  /*09c0*/  NOP ;  /* 0x0000000000007918 */ /* 0x000fc00000000000 */
[----:B------:R-:W-:-:S00]  /*09d0*/  NOP ;  /* 0x0000000000007918 */ /* 0x000fc00000000000 */
[----:B------:R-:W-:-:S00]  /*09e0*/  NOP ;  /* 0x0000000000007918 */ /* 0x000fc00000000000 */
[----:B------:R-:W-:-:S00]  /*09f0*/  NOP ;  /* 0x0000000000007918 */ /* 0x000fc00000000000 */
.L_x_18:


//--------------------- .nv.global.init           --------------------------
	.section	.nv.global.init,"aw",@progbits
.nv.global.init:
	.type		$str,@object
	.size		$str,(.L_0 - $str)
$str:
        /*0000*/ 	.byte	0x5b, 0x54, 0x68, 0x72, 0x65, 0x61, 0x64, 0x20, 0x25, 0x64, 0x5d, 0x20, 0x54, 0x68, 0x65, 0x20
        /*0010*/ 	.byte	0x66, 0x69, 0x72, 0x73, 0x74, 0x20, 0x73, 0x75, 0x6d, 0x20, 0x69, 0x73, 0x20, 0x25, 0x64, 0x20
        /*0020*/ 	.byte	0x2b, 0x20, 0x25, 0x64, 0x20, 0x3d, 0x20, 0x25, 0x64, 0x20, 0x0a, 0x00
.L_0:


//--------------------- .nv.shared.reserved.0     --------------------------
	.section	.nv.shared.reserved.0,"aw",@nobits
	.weak		__nv_reservedSMEM_offset_0_alias
	.size		__nv_reservedSMEM_offset_0_alias, 0, 64
	.other		__nv_reservedSMEM_offset_0_alias,@"STO_CUDA_RESERVED_SHARED STV_DEFAULT"
__nv_reservedSMEM_offset_0_alias:
	.zero		0
	.zero		64


//--------------------- .nv.constant0._Z8goldbachPi --------------------------
	.section	.nv.constant0._Z8goldbachPi,"a",@progbits
	.sectionflags	@""
	.align	4
.nv.constant0._Z8goldbachPi:
	.zero		904


//--------------------- SYMBOLS --------------------------

	.type		.nv.reservedSmem.offset0,@object
	.size		.nv.reservedSmem.offset0,0x4
	.type		vprintf,@function
